//
// Generated by NVIDIA NVVM Compiler
//
// Compiler Build ID: CL-36424714
// Cuda compilation tools, release 13.0, V13.0.88
// Based on NVVM 20.0.0
//

.version 9.0
.target sm_100
.address_size 64

	// .globl	_Z8d_matmulPfS_S_iii

.visible .entry _Z8d_matmulPfS_S_iii(
	.param .u64 .ptr .align 1 _Z8d_matmulPfS_S_iii_param_0,
	.param .u64 .ptr .align 1 _Z8d_matmulPfS_S_iii_param_1,
	.param .u64 .ptr .align 1 _Z8d_matmulPfS_S_iii_param_2,
	.param .u32 _Z8d_matmulPfS_S_iii_param_3,
	.param .u32 _Z8d_matmulPfS_S_iii_param_4,
	.param .u32 _Z8d_matmulPfS_S_iii_param_5
)
{
	.reg .pred 	%p<13>;
	.reg .b32 	%r<46>;
	.reg .b32 	%f<68>;
	.reg .b64 	%rd<40>;

	ld.param.u64 	%rd5, [_Z8d_matmulPfS_S_iii_param_0];
	ld.param.u64 	%rd6, [_Z8d_matmulPfS_S_iii_param_1];
	ld.param.u64 	%rd4, [_Z8d_matmulPfS_S_iii_param_2];
	ld.param.u32 	%r22, [_Z8d_matmulPfS_S_iii_param_3];
	ld.param.u32 	%r23, [_Z8d_matmulPfS_S_iii_param_4];
	ld.param.u32 	%r21, [_Z8d_matmulPfS_S_iii_param_5];
	cvta.to.global.u64 	%rd1, %rd6;
	cvta.to.global.u64 	%rd2, %rd5;
	mov.u32 	%r24, %ntid.x;
	mov.u32 	%r25, %ctaid.x;
	mov.u32 	%r26, %tid.x;
	mad.lo.s32 	%r1, %r24, %r25, %r26;
	mov.u32 	%r27, %ntid.y;
	mov.u32 	%r28, %ctaid.y;
	mov.u32 	%r29, %tid.y;
	mad.lo.s32 	%r30, %r27, %r28, %r29;
	setp.ge.s32 	%p1, %r1, %r22;
	setp.ge.s32 	%p2, %r30, %r23;
	or.pred  	%p3, %p1, %p2;
	@%p3 bra 	$L__BB0_14;
	setp.lt.s32 	%p4, %r21, 1;
	mov.f32 	%f67, 0f00000000;
	@%p4 bra 	$L__BB0_13;
	mul.lo.s32 	%r3, %r21, %r1;
	and.b32  	%r4, %r21, 7;
	setp.lt.u32 	%p5, %r21, 8;
	mov.f32 	%f67, 0f00000000;
	mov.b32 	%r44, 0;
	@%p5 bra 	$L__BB0_5;
	and.b32  	%r44, %r21, 2147483640;
	neg.s32 	%r42, %r44;
	shl.b32 	%r7, %r23, 3;
	add.s64 	%rd3, %rd2, 16;
	mov.f32 	%f67, 0f00000000;
	mul.wide.s32 	%rd11, %r23, 4;
	mov.u32 	%r40, %r3;
	mov.u32 	%r41, %r30;
$L__BB0_4:
	.pragma "nounroll";
	mul.wide.s32 	%rd7, %r40, 4;
	add.s64 	%rd8, %rd3, %rd7;
	ld.global.f32 	%f17, [%rd8+-16];
	mul.wide.s32 	%rd9, %r41, 4;
	add.s64 	%rd10, %rd1, %rd9;
	ld.global.f32 	%f18, [%rd10];
	fma.rn.f32 	%f19, %f17, %f18, %f67;
	ld.global.f32 	%f20, [%rd8+-12];
	add.s64 	%rd12, %rd10, %rd11;
	ld.global.f32 	%f21, [%rd12];
	fma.rn.f32 	%f22, %f20, %f21, %f19;
	ld.global.f32 	%f23, [%rd8+-8];
	add.s64 	%rd13, %rd12, %rd11;
	ld.global.f32 	%f24, [%rd13];
	fma.rn.f32 	%f25, %f23, %f24, %f22;
	ld.global.f32 	%f26, [%rd8+-4];
	add.s64 	%rd14, %rd13, %rd11;
	ld.global.f32 	%f27, [%rd14];
	fma.rn.f32 	%f28, %f26, %f27, %f25;
	ld.global.f32 	%f29, [%rd8];
	add.s64 	%rd15, %rd14, %rd11;
	ld.global.f32 	%f30, [%rd15];
	fma.rn.f32 	%f31, %f29, %f30, %f28;
	ld.global.f32 	%f32, [%rd8+4];
	add.s64 	%rd16, %rd15, %rd11;
	ld.global.f32 	%f33, [%rd16];
	fma.rn.f32 	%f34, %f32, %f33, %f31;
	ld.global.f32 	%f35, [%rd8+8];
	add.s64 	%rd17, %rd16, %rd11;
	ld.global.f32 	%f36, [%rd17];
	fma.rn.f32 	%f37, %f35, %f36, %f34;
	ld.global.f32 	%f38, [%rd8+12];
	add.s64 	%rd18, %rd17, %rd11;
	ld.global.f32 	%f39, [%rd18];
	fma.rn.f32 	%f67, %f38, %f39, %f37;
	add.s32 	%r42, %r42, 8;
	add.s32 	%r41, %r41, %r7;
	add.s32 	%r40, %r40, 8;
	setp.ne.s32 	%p6, %r42, 0;
	@%p6 bra 	$L__BB0_4;
$L__BB0_5:
	setp.eq.s32 	%p7, %r4, 0;
	@%p7 bra 	$L__BB0_13;
	and.b32  	%r15, %r21, 3;
	setp.lt.u32 	%p8, %r4, 4;
	@%p8 bra 	$L__BB0_8;
	add.s32 	%r32, %r44, %r3;
	mul.wide.s32 	%rd19, %r32, 4;
	add.s64 	%rd20, %rd2, %rd19;
	ld.global.f32 	%f41, [%rd20];
	mad.lo.s32 	%r33, %r44, %r23, %r30;
	mul.wide.s32 	%rd21, %r33, 4;
	add.s64 	%rd22, %rd1, %rd21;
	ld.global.f32 	%f42, [%rd22];
	fma.rn.f32 	%f43, %f41, %f42, %f67;
	ld.global.f32 	%f44, [%rd20+4];
	mul.wide.s32 	%rd23, %r23, 4;
	add.s64 	%rd24, %rd22, %rd23;
	ld.global.f32 	%f45, [%rd24];
	fma.rn.f32 	%f46, %f44, %f45, %f43;
	ld.global.f32 	%f47, [%rd20+8];
	add.s64 	%rd25, %rd24, %rd23;
	ld.global.f32 	%f48, [%rd25];
	fma.rn.f32 	%f49, %f47, %f48, %f46;
	ld.global.f32 	%f50, [%rd20+12];
	add.s64 	%rd26, %rd25, %rd23;
	ld.global.f32 	%f51, [%rd26];
	fma.rn.f32 	%f67, %f50, %f51, %f49;
	add.s32 	%r44, %r44, 4;
$L__BB0_8:
	setp.eq.s32 	%p9, %r15, 0;
	@%p9 bra 	$L__BB0_13;
	setp.eq.s32 	%p10, %r15, 1;
	@%p10 bra 	$L__BB0_11;
	add.s32 	%r34, %r44, %r3;
	mul.wide.s32 	%rd27, %r34, 4;
	add.s64 	%rd28, %rd2, %rd27;
	ld.global.f32 	%f53, [%rd28];
	mad.lo.s32 	%r35, %r44, %r23, %r30;
	mul.wide.s32 	%rd29, %r35, 4;
	add.s64 	%rd30, %rd1, %rd29;
	ld.global.f32 	%f54, [%rd30];
	fma.rn.f32 	%f55, %f53, %f54, %f67;
	ld.global.f32 	%f56, [%rd28+4];
	mul.wide.s32 	%rd31, %r23, 4;
	add.s64 	%rd32, %rd30, %rd31;
	ld.global.f32 	%f57, [%rd32];
	fma.rn.f32 	%f67, %f56, %f57, %f55;
	add.s32 	%r44, %r44, 2;
$L__BB0_11:
	and.b32  	%r36, %r21, 1;
	setp.eq.b32 	%p11, %r36, 1;
	not.pred 	%p12, %p11;
	@%p12 bra 	$L__BB0_13;
	add.s32 	%r37, %r44, %r3;
	mul.wide.s32 	%rd33, %r37, 4;
	add.s64 	%rd34, %rd2, %rd33;
	ld.global.f32 	%f58, [%rd34];
	mad.lo.s32 	%r38, %r44, %r23, %r30;
	mul.wide.s32 	%rd35, %r38, 4;
	add.s64 	%rd36, %rd1, %rd35;
	ld.global.f32 	%f59, [%rd36];
	fma.rn.f32 	%f67, %f58, %f59, %f67;
$L__BB0_13:
	mad.lo.s32 	%r39, %r23, %r1, %r30;
	cvta.to.global.u64 	%rd37, %rd4;
	mul.wide.s32 	%rd38, %r39, 4;
	add.s64 	%rd39, %rd37, %rd38;
	st.global.f32 	[%rd39], %f67;
$L__BB0_14:
	ret;

}


// ===== COMPILED SASS (sm_100) =====

	.target	sm_100

	.elftype	@"ET_EXEC"


//--------------------- .note.nv.tkinfo           --------------------------
	.section	.note.nv.tkinfo,"",@"SHT_NOTE"
	.sectionflags	@"SHF_NOTE_NV_TKINFO"
	.tkinfo
        /*0018*/ 	.word	0x00000002
        /*0030*/ 	.string	""
        /*0030*/ 	.string	"ptxas"
        /*0030*/ 	.string	"Cuda compilation tools, release 13.0, V13.0.88"
        /*0030*/ 	.string	"Build cuda_13.0.r13.0/compiler.36424714_0"
        /*0030*/ 	.string	"-arch sm_100 -m 64 "



//--------------------- .note.nv.cuinfo           --------------------------
	.section	.note.nv.cuinfo,"",@"SHT_NOTE"
	.sectionflags	@"SHF_NOTE_NV_CUINFO"
        /*0018*/ 	.short	0x0002
        /*001a*/ 	.short	0x0064
        /*001c*/ 	.short	0x0082
	.zero		2


//--------------------- .nv.info                  --------------------------
	.section	.nv.info,"",@"SHT_CUDA_INFO"
	.align	4


	//----- nvinfo : EIATTR_REGCOUNT
	.align		4
        /*0000*/ 	.byte	0x04, 0x2f
        /*0002*/ 	.short	(.L_1 - .L_0)
	.align		4
.L_0:
        /*0004*/ 	.word	index@(_Z8d_matmulPfS_S_iii)
        /*0008*/ 	.word	0x00000020


	//----- nvinfo : EIATTR_FRAME_SIZE
	.align		4
.L_1:
        /*000c*/ 	.byte	0x04, 0x11
        /*000e*/ 	.short	(.L_3 - .L_2)
	.align		4
.L_2:
        /*0010*/ 	.word	index@(_Z8d_matmulPfS_S_iii)
        /*0014*/ 	.word	0x00000000


	//----- nvinfo : EIATTR_MIN_STACK_SIZE
	.align		4
.L_3:
        /*0018*/ 	.byte	0x04, 0x12
        /*001a*/ 	.short	(.L_5 - .L_4)
	.align		4
.L_4:
        /*001c*/ 	.word	index@(_Z8d_matmulPfS_S_iii)
        /*0020*/ 	.word	0x00000000
.L_5:


//--------------------- .nv.compat                --------------------------
	.section	.nv.compat,"",@"SHT_CUDA_COMPAT_INFO"
	.align	4
        /*0000*/ 	.byte	0x02, 0x09, 0x00, 0x00, 0x02, 0x02, 0x01, 0x00, 0x02, 0x05, 0x05, 0x00, 0x03, 0x07, 0x01, 0x01
        /*0010*/ 	.byte	0x02, 0x03, 0x00, 0x00, 0x02, 0x06, 0x01, 0x00, 0x04, 0x0b, 0x08, 0x00, 0x09, 0x00, 0x00, 0x00
        /*0020*/ 	.byte	0x00, 0x00, 0x00, 0x00


//--------------------- .nv.info._Z8d_matmulPfS_S_iii --------------------------
	.section	.nv.info._Z8d_matmulPfS_S_iii,"",@"SHT_CUDA_INFO"
	.sectionflags	@""
	.align	4


	//----- nvinfo : EIATTR_CUDA_API_VERSION
	.align		4
        /*0000*/ 	.byte	0x04, 0x37
        /*0002*/ 	.short	(.L_7 - .L_6)
.L_6:
        /*0004*/ 	.word	0x00000082


	//----- nvinfo : EIATTR_KPARAM_INFO
	.align		4
.L_7:
        /*0008*/ 	.byte	0x04, 0x17
        /*000a*/ 	.short	(.L_9 - .L_8)
.L_8:
        /*000c*/ 	.word	0x00000000
        /*0010*/ 	.short	0x0005
        /*0012*/ 	.short	0x0020
        /*0014*/ 	.byte	0x00, 0xf0, 0x11, 0x00


	//----- nvinfo : EIATTR_KPARAM_INFO
	.align		4
.L_9:
        /*0018*/ 	.byte	0x04, 0x17
        /*001a*/ 	.short	(.L_11 - .L_10)
.L_10:
        /*001c*/ 	.word	0x00000000
        /*0020*/ 	.short	0x0004
        /*0022*/ 	.short	0x001c
        /*0024*/ 	.byte	0x00, 0xf0, 0x11, 0x00


	//----- nvinfo : EIATTR_KPARAM_INFO
	.align		4
.L_11:
        /*0028*/ 	.byte	0x04, 0x17
        /*002a*/ 	.short	(.L_13 - .L_12)
.L_12:
        /*002c*/ 	.word	0x00000000
        /*0030*/ 	.short	0x0003
        /*0032*/ 	.short	0x0018
        /*0034*/ 	.byte	0x00, 0xf0, 0x11, 0x00


	//----- nvinfo : EIATTR_KPARAM_INFO
	.align		4
.L_13:
        /*0038*/ 	.byte	0x04, 0x17
        /*003a*/ 	.short	(.L_15 - .L_14)
.L_14:
        /*003c*/ 	.word	0x00000000
        /*0040*/ 	.short	0x0002
        /*0042*/ 	.short	0x0010
        /*0044*/ 	.byte	0x00, 0xf5, 0x21, 0x00


	//----- nvinfo : EIATTR_KPARAM_INFO
	.align		4
.L_15:
        /*0048*/ 	.byte	0x04, 0x17
        /*004a*/ 	.short	(.L_17 - .L_16)
.L_16:
        /*004c*/ 	.word	0x00000000
        /*0050*/ 	.short	0x0001
        /*0052*/ 	.short	0x0008
        /*0054*/ 	.byte	0x00, 0xf5, 0x21, 0x00


	//----- nvinfo : EIATTR_KPARAM_INFO
	.align		4
.L_17:
        /*0058*/ 	.byte	0x04, 0x17
        /*005a*/ 	.short	(.L_19 - .L_18)
.L_18:
        /*005c*/ 	.word	0x00000000
        /*0060*/ 	.short	0x0000
        /*0062*/ 	.short	0x0000
        /*0064*/ 	.byte	0x00, 0xf5, 0x21, 0x00


	//----- nvinfo : EIATTR_SPARSE_MMA_MASK
	.align		4
.L_19:
        /*0068*/ 	.byte	0x03, 0x50
        /*006a*/ 	.short	0x0000


	//----- nvinfo : EIATTR_MAXREG_COUNT
	.align		4
        /*006c*/ 	.byte	0x03, 0x1b
        /*006e*/ 	.short	0x00ff


	//----- nvinfo : EIATTR_MERCURY_ISA_VERSION
	.align		4
        /*0070*/ 	.byte	0x03, 0x5f
        /*0072*/ 	.short	0x0101


	//----- nvinfo : EIATTR_VRC_CTA_INIT_COUNT
	.align		4
        /*0074*/ 	.byte	0x02, 0x4a
	.zero		1
	.zero		1


	//----- nvinfo : EIATTR_EXIT_INSTR_OFFSETS
	.align		4
        /*0078*/ 	.byte	0x04, 0x1c
        /*007a*/ 	.short	(.L_21 - .L_20)


	//   ....[0]....
.L_20:
        /*007c*/ 	.word	0x000000c0


	//   ....[1]....
        /*0080*/ 	.word	0x00000840


	//----- nvinfo : EIATTR_CBANK_PARAM_SIZE
	.align		4
.L_21:
        /*0084*/ 	.byte	0x03, 0x19
        /*0086*/ 	.short	0x0024


	//----- nvinfo : EIATTR_PARAM_CBANK
	.align		4
        /*0088*/ 	.byte	0x04, 0x0a
        /*008a*/ 	.short	(.L_23 - .L_22)
	.align		4
.L_22:
        /*008c*/ 	.word	index@(.nv.constant0._Z8d_matmulPfS_S_iii)
        /*0090*/ 	.short	0x0380
        /*0092*/ 	.short	0x0024


	//----- nvinfo : EIATTR_SW_WAR
	.align		4
.L_23:
        /*0094*/ 	.byte	0x04, 0x36
        /*0096*/ 	.short	(.L_25 - .L_24)
.L_24:
        /*0098*/ 	.word	0x00000008
.L_25:


//--------------------- .nv.callgraph             --------------------------
	.section	.nv.callgraph,"",@"SHT_CUDA_CALLGRAPH"
	.align	4
	.sectionentsize	8
	.align		4
        /*0000*/ 	.word	0x00000000
	.align		4
        /*0004*/ 	.word	0xffffffff
	.align		4
        /*0008*/ 	.word	0x00000000
	.align		4
        /*000c*/ 	.word	0xfffffffe
	.align		4
        /*0010*/ 	.word	0x00000000
	.align		4
        /*0014*/ 	.word	0xfffffffd
	.align		4
        /*0018*/ 	.word	0x00000000
	.align		4
        /*001c*/ 	.word	0xfffffffc


//--------------------- .text._Z8d_matmulPfS_S_iii --------------------------
	.section	.text._Z8d_matmulPfS_S_iii,"ax",@progbits
	.align	128
        .global         _Z8d_matmulPfS_S_iii
        .type           _Z8d_matmulPfS_S_iii,@function
        .size           _Z8d_matmulPfS_S_iii,(.L_x_5 - _Z8d_matmulPfS_S_iii)
        .other          _Z8d_matmulPfS_S_iii,@"STO_CUDA_ENTRY STV_DEFAULT"
_Z8d_matmulPfS_S_iii:
.text._Z8d_matmulPfS_S_iii:
[----:B------:R-:W-:Y:S01]  /*0000*/  LDC R1, c[0x0][0x37c] ;  /* 0x0000df00ff017b82 */ /* 0x000fe20000000800 */
[----:B------:R-:W0:Y:S01]  /*0010*/  S2R R16, SR_CTAID.Y ;  /* 0x0000000000107919 */ /* 0x000e220000002600 */
[----:B------:R-:W1:Y:S06]  /*0020*/  LDCU UR4, c[0x0][0x360] ;  /* 0x00006c00ff0477ac */ /* 0x000e6c0008000800 */
[----:B------:R-:W2:Y:S01]  /*0030*/  LDC.64 R2, c[0x0][0x398] ;  /* 0x0000e600ff027b82 */ /* 0x000ea20000000a00 */
[----:B------:R-:W0:Y:S01]  /*0040*/  S2R R7, SR_TID.Y ;  /* 0x0000000000077919 */ /* 0x000e220000002200 */
[----:B------:R-:W0:Y:S01]  /*0050*/  LDCU UR5, c[0x0][0x364] ;  /* 0x00006c80ff0577ac */ /* 0x000e220008000800 */
[----:B------:R-:W1:Y:S01]  /*0060*/  S2R R0, SR_CTAID.X ;  /* 0x0000000000007919 */ /* 0x000e620000002500 */
[----:B------:R-:W1:Y:S01]  /*0070*/  S2R R5, SR_TID.X ;  /* 0x0000000000057919 */ /* 0x000e620000002100 */
[----:B0-----:R-:W-:-:S05]  /*0080*/  IMAD R16, R16, UR5, R7 ;  /* 0x0000000510107c24 */ /* 0x001fca000f8e0207 */
[----:B--2---:R-:W-:Y:S01]  /*0090*/  ISETP.GE.AND P0, PT, R16, R3, PT ;  /* 0x000000031000720c */ /* 0x004fe20003f06270 */
[----:B-1----:R-:W-:-:S05]  /*00a0*/  IMAD R0, R0, UR4, R5 ;  /* 0x0000000400007c24 */ /* 0x002fca000f8e0205 */
[----:B------:R-:W-:-:S13]  /*00b0*/  ISETP.GE.OR P0, PT, R0, R2, P0 ;  /* 0x000000020000720c */ /* 0x000fda0000706670 */
[----:B------:R-:W-:Y:S05]  /*00c0*/  @P0 EXIT ;  /* 0x000000000000094d */ /* 0x000fea0003800000 */
[----:B------:R-:W0:Y:S01]  /*00d0*/  LDC R17, c[0x0][0x3a0] ;  /* 0x0000e800ff117b82 */ /* 0x000e220000000800 */
[----:B------:R-:W1:Y:S01]  /*00e0*/  LDCU.64 UR6, c[0x0][0x358] ;  /* 0x00006b00ff0677ac */ /* 0x000e620008000a00 */
[----:B------:R-:W-:Y:S01]  /*00f0*/  HFMA2 R26, -RZ, RZ, 0, 0 ;  /* 0x00000000ff1a7431 */ /* 0x000fe200000001ff */
[----:B0-----:R-:W-:-:S13]  /*0100*/  ISETP.GE.AND P0, PT, R17, 0x1, PT ;  /* 0x000000011100780c */ /* 0x001fda0003f06270 */
[----:B-1----:R-:W-:Y:S05]  /*0110*/  @!P0 BRA `(.L_x_0) ;  /* 0x0000000400b88947 */ /* 0x002fea0003800000 */
[C---:B------:R-:W-:Y:S01]  /*0120*/  ISETP.GE.U32.AND P1, PT, R17.reuse, 0x8, PT ;  /* 0x000000081100780c */ /* 0x040fe20003f26070 */
[----:B------:R-:W-:Y:S01]  /*0130*/  IMAD R18, R0, R17, RZ ;  /* 0x0000001100127224 */ /* 0x000fe200078e02ff */
[----:B------:R-:W-:Y:S02]  /*0140*/  LOP3.LUT R25, R17, 0x7, RZ, 0xc0, !PT ;  /* 0x0000000711197812 */ /* 0x000fe400078ec0ff */
[----:B------:R-:W-:Y:S02]  /*0150*/  MOV R26, RZ ;  /* 0x000000ff001a7202 */ /* 0x000fe40000000f00 */
[----:B------:R-:W-:Y:S02]  /*0160*/  ISETP.NE.AND P0, PT, R25, RZ, PT ;  /* 0x000000ff1900720c */ /* 0x000fe40003f05270 */
[----:B------:R-:W-:-:S05]  /*0170*/  MOV R19, RZ ;  /* 0x000000ff00137202 */ /* 0x000fca0000000f00 */
[----:B------:R-:W-:Y:S06]  /*0180*/  @!P1 BRA `(.L_x_1) ;  /* 0x0000000000c49947 */ /* 0x000fec0003800000 */
[----:B------:R-:W0:Y:S01]  /*0190*/  LDCU.64 UR4, c[0x0][0x380] ;  /* 0x00007000ff0477ac */ /* 0x000e220008000a00 */
[----:B------:R-:W-:Y:S02]  /*01a0*/  LOP3.LUT R19, R17, 0x7ffffff8, RZ, 0xc0, !PT ;  /* 0x7ffffff811137812 */ /* 0x000fe400078ec0ff */
[----:B------:R-:W-:Y:S02]  /*01b0*/  MOV R26, RZ ;  /* 0x000000ff001a7202 */ /* 0x000fe40000000f00 */
[----:B------:R-:W-:Y:S02]  /*01c0*/  MOV R2, R18 ;  /* 0x0000001200027202 */ /* 0x000fe40000000f00 */
[----:B------:R-:W-:Y:S02]  /*01d0*/  MOV R22, R16 ;  /* 0x0000001000167202 */ /* 0x000fe40000000f00 */
[----:B------:R-:W-:Y:S01]  /*01e0*/  IADD3 R20, PT, PT, -R19, RZ, RZ ;  /* 0x000000ff13147210 */ /* 0x000fe20007ffe1ff */
[----:B0-----:R-:W-:-:S04]  /*01f0*/  UIADD3 UR4, UP0, UPT, UR4, 0x10, URZ ;  /* 0x0000001004047890 */ /* 0x001fc8000ff1e0ff */
[----:B------:R-:W-:-:S12]  /*0200*/  UIADD3.X UR5, UPT, UPT, URZ, UR5, URZ, UP0, !UPT ;  /* 0x00000005ff057290 */ /* 0x000fd800087fe4ff */
.L_x_2:
[----:B------:R-:W0:Y:S01]  /*0210*/  LDC.64 R14, c[0x0][0x388] ;  /* 0x0000e200ff0e7b82 */ /* 0x000e220000000a00 */
[----:B------:R-:W-:Y:S02]  /*0220*/  MOV R4, UR4 ;  /* 0x0000000400047c02 */ /* 0x000fe40008000f00 */
[----:B------:R-:W-:-:S03]  /*0230*/  MOV R5, UR5 ;  /* 0x0000000500057c02 */ /* 0x000fc60008000f00 */
[----:B------:R-:W-:-:S05]  /*0240*/  IMAD.WIDE R4, R2, 0x4, R4 ;  /* 0x0000000402047825 */ /* 0x000fca00078e0204 */
[----:B------:R-:W2:Y:S04]  /*0250*/  LDG.E R21, desc[UR6][R4.64+-0x10] ;  /* 0xfffff00604157981 */ /* 0x000ea8000c1e1900 */
[----:B------:R-:W3:Y:S04]  /*0260*/  LDG.E R23, desc[UR6][R4.64+-0xc] ;  /* 0xfffff40604177981 */ /* 0x000ee8000c1e1900 */
[----:B------:R-:W4:Y:S01]  /*0270*/  LDG.E R29, desc[UR6][R4.64+-0x8] ;  /* 0xfffff806041d7981 */ /* 0x000f22000c1e1900 */
[----:B0-----:R-:W-:-:S05]  /*0280*/  IMAD.WIDE R14, R22, 0x4, R14 ;  /* 0x00000004160e7825 */ /* 0x001fca00078e020e */
[----:B------:R0:W2:Y:S01]  /*0290*/  LDG.E R24, desc[UR6][R14.64] ;  /* 0x000000060e187981 */ /* 0x0000a2000c1e1900 */
[----:B------:R-:W-:-:S04]  /*02a0*/  IMAD.WIDE R12, R3, 0x4, R14 ;  /* 0x00000004030c7825 */ /* 0x000fc800078e020e */
[C---:B------:R-:W-:Y:S02]  /*02b0*/  IMAD.WIDE R6, R3.reuse, 0x4, R12 ;  /* 0x0000000403067825 */ /* 0x040fe400078e020c */
[----:B------:R-:W3:Y:S02]  /*02c0*/  LDG.E R12, desc[UR6][R12.64] ;  /* 0x000000060c0c7981 */ /* 0x000ee4000c1e1900 */
[C---:B------:R-:W-:Y:S02]  /*02d0*/  IMAD.WIDE R8, R3.reuse, 0x4, R6 ;  /* 0x0000000403087825 */ /* 0x040fe400078e0206 */
[----:B------:R1:W4:Y:S02]  /*02e0*/  LDG.E R28, desc[UR6][R6.64] ;  /* 0x00000006061c7981 */ /* 0x000324000c1e1900 */
[C---:B------:R-:W-:Y:S02]  /*02f0*/  IMAD.WIDE R10, R3.reuse, 0x4, R8 ;  /* 0x00000004030a7825 */ /* 0x040fe400078e0208 */
[----:B------:R-:W5:Y:S02]  /*0300*/  LDG.E R8, desc[UR6][R8.64] ;  /* 0x0000000608087981 */ /* 0x000f64000c1e1900 */
[----:B0-----:R-:W-:-:S05]  /*0310*/  IMAD.WIDE R14, R3, 0x4, R10 ;  /* 0x00000004030e7825 */ /* 0x001fca00078e020a */
[----:B------:R-:W5:Y:S04]  /*0320*/  LDG.E R13, desc[UR6][R14.64] ;  /* 0x000000060e0d7981 */ /* 0x000f68000c1e1900 */
[----:B------:R-:W5:Y:S04]  /*0330*/  LDG.E R9, desc[UR6][R10.64] ;  /* 0x000000060a097981 */ /* 0x000f68000c1e1900 */
[----:B------:R-:W5:Y:S04]  /*0340*/  LDG.E R11, desc[UR6][R4.64+-0x4] ;  /* 0xfffffc06040b7981 */ /* 0x000f68000c1e1900 */
[----:B------:R-:W5:Y:S01]  /*0350*/  LDG.E R10, desc[UR6][R4.64+0x8] ;  /* 0x00000806040a7981 */ /* 0x000f62000c1e1900 */
[----:B--2---:R-:W-:Y:S01]  /*0360*/  FFMA R24, R21, R24, R26 ;  /* 0x0000001815187223 */ /* 0x004fe2000000001a */
[----:B------:R-:W-:-:S02]  /*0370*/  IMAD.WIDE R26, R3, 0x4, R14 ;  /* 0x00000004031a7825 */ /* 0x000fc400078e020e */
[----:B------:R-:W2:Y:S04]  /*0380*/  LDG.E R21, desc[UR6][R4.64] ;  /* 0x0000000604157981 */ /* 0x000ea8000c1e1900 */
[----:B------:R-:W2:Y:S01]  /*0390*/  LDG.E R14, desc[UR6][R4.64+0x4] ;  /* 0x00000406040e7981 */ /* 0x000ea2000c1e1900 */
[----:B-1----:R-:W-:-:S03]  /*03a0*/  IMAD.WIDE R6, R3, 0x4, R26 ;  /* 0x0000000403067825 */ /* 0x002fc600078e021a */
[----:B------:R-:W2:Y:S04]  /*03b0*/  LDG.E R15, desc[UR6][R4.64+0xc] ;  /* 0x00000c06040f7981 */ /* 0x000ea8000c1e1900 */
[----:B------:R-:W2:Y:S04]  /*03c0*/  LDG.E R6, desc[UR6][R6.64] ;  /* 0x0000000606067981 */ /* 0x000ea8000c1e1900 */
[----:B------:R-:W2:Y:S01]  /*03d0*/  LDG.E R5, desc[UR6][R26.64] ;  /* 0x000000061a057981 */ /* 0x000ea2000c1e1900 */
[----:B---3--:R-:W-:Y:S01]  /*03e0*/  FFMA R12, R23, R12, R24 ;  /* 0x0000000c170c7223 */ /* 0x008fe20000000018 */
[----:B------:R-:W-:-:S03]  /*03f0*/  IADD3 R20, PT, PT, R20, 0x8, RZ ;  /* 0x0000000814147810 */ /* 0x000fc60007ffe0ff */
[----:B----4-:R-:W-:Y:S01]  /*0400*/  FFMA R12, R29, R28, R12 ;  /* 0x0000001c1d0c7223 */ /* 0x010fe2000000000c */
[----:B------:R-:W-:Y:S02]  /*0410*/  ISETP.NE.AND P1, PT, R20, RZ, PT ;  /* 0x000000ff1400720c */ /* 0x000fe40003f25270 */
[----:B------:R-:W-:Y:S01]  /*0420*/  LEA R22, R3, R22, 0x3 ;  /* 0x0000001603167211 */ /* 0x000fe200078e18ff */
[----:B-----5:R-:W-:Y:S01]  /*0430*/  FFMA R8, R11, R8, R12 ;  /* 0x000000080b087223 */ /* 0x020fe2000000000c */
[----:B------:R-:W-:-:S03]  /*0440*/  IADD3 R2, PT, PT, R2, 0x8, RZ ;  /* 0x0000000802027810 */ /* 0x000fc60007ffe0ff */
[----:B--2---:R-:W-:-:S04]  /*0450*/  FFMA R9, R21, R9, R8 ;  /* 0x0000000915097223 */ /* 0x004fc80000000008 */
[----:B------:R-:W-:-:S04]  /*0460*/  FFMA R9, R14, R13, R9 ;  /* 0x0000000d0e097223 */ /* 0x000fc80000000009 */
[----:B------:R-:W-:-:S04]  /*0470*/  FFMA R10, R10, R5, R9 ;  /* 0x000000050a0a7223 */ /* 0x000fc80000000009 */
[----:B------:R-:W-:Y:S01]  /*0480*/  FFMA R26, R15, R6, R10 ;  /* 0x000000060f1a7223 */ /* 0x000fe2000000000a */
[----:B------:R-:W-:Y:S06]  /*0490*/  @P1 BRA `(.L_x_2) ;  /* 0xfffffffc005c1947 */ /* 0x000fec000383ffff */
.L_x_1:
[----:B------:R-:W-:Y:S05]  /*04a0*/  @!P0 BRA `(.L_x_0) ;  /* 0x0000000000d48947 */ /* 0x000fea0003800000 */
[----:B------:R-:W-:Y:S02]  /*04b0*/  ISETP.GE.U32.AND P0, PT, R25, 0x4, PT ;  /* 0x000000041900780c */ /* 0x000fe40003f06070 */
[----:B------:R-:W-:-:S04]  /*04c0*/  LOP3.LUT R2, R17, 0x3, RZ, 0xc0, !PT ;  /* 0x0000000311027812 */ /* 0x000fc800078ec0ff */
[----:B------:R-:W-:-:S07]  /*04d0*/  ISETP.NE.AND P1, PT, R2, RZ, PT ;  /* 0x000000ff0200720c */ /* 0x000fce0003f25270 */
[----:B------:R-:W-:Y:S06]  /*04e0*/  @!P0 BRA `(.L_x_3) ;  /* 0x0000000000588947 */ /* 0x000fec0003800000 */
[----:B------:R-:W0:Y:S01]  /*04f0*/  LDC.64 R10, c[0x0][0x388] ;  /* 0x0000e200ff0a7b82 */ /* 0x000e220000000a00 */
[----:B------:R-:W-:Y:S01]  /*0500*/  IMAD R9, R19, R3, R16 ;  /* 0x0000000313097224 */ /* 0x000fe200078e0210 */
[----:B------:R-:W-:-:S06]  /*0510*/  IADD3 R7, PT, PT, R18, R19, RZ ;  /* 0x0000001312077210 */ /* 0x000fcc0007ffe0ff */
[----:B------:R-:W1:Y:S01]  /*0520*/  LDC.64 R4, c[0x0][0x380] ;  /* 0x0000e000ff047b82 */ /* 0x000e620000000a00 */
[----:B0-----:R-:W-:-:S04]  /*0530*/  IMAD.WIDE R10, R9, 0x4, R10 ;  /* 0x00000004090a7825 */ /* 0x001fc800078e020a */
[----:B------:R-:W-:Y:S02]  /*0540*/  IMAD.WIDE R12, R3, 0x4, R10 ;  /* 0x00000004030c7825 */ /* 0x000fe400078e020a */
[----:B------:R-:W2:Y:S02]  /*0550*/  LDG.E R10, desc[UR6][R10.64] ;  /* 0x000000060a0a7981 */ /* 0x000ea4000c1e1900 */
[----:B-1----:R-:W-:-:S04]  /*0560*/  IMAD.WIDE R4, R7, 0x4, R4 ;  /* 0x0000000407047825 */ /* 0x002fc800078e0204 */
[C---:B------:R-:W-:Y:S01]  /*0570*/  IMAD.WIDE R6, R3.reuse, 0x4, R12 ;  /* 0x0000000403067825 */ /* 0x040fe200078e020c */
[----:B------:R-:W2:Y:S04]  /*0580*/  LDG.E R15, desc[UR6][R4.64] ;  /* 0x00000006040f7981 */ /* 0x000ea8000c1e1900 */
[----:B------:R-:W3:Y:S01]  /*0590*/  LDG.E R12, desc[UR6][R12.64] ;  /* 0x000000060c0c7981 */ /* 0x000ee2000c1e1900 */
[----:B------:R-:W-:-:S03]  /*05a0*/  IMAD.WIDE R8, R3, 0x4, R6 ;  /* 0x0000000403087825 */ /* 0x000fc600078e0206 */
[----:B------:R-:W3:Y:S04]  /*05b0*/  LDG.E R14, desc[UR6][R4.64+0x4] ;  /* 0x00000406040e7981 */ /* 0x000ee8000c1e1900 */
[----:B------:R-:W4:Y:S04]  /*05c0*/  LDG.E R20, desc[UR6][R6.64] ;  /* 0x0000000606147981 */ /* 0x000f28000c1e1900 */
[----:B------:R-:W4:Y:S04]  /*05d0*/  LDG.E R21, desc[UR6][R4.64+0x8] ;  /* 0x0000080604157981 */ /* 0x000f28000c1e1900 */
[----:B------:R-:W5:Y:S04]  /*05e0*/  LDG.E R23, desc[UR6][R4.64+0xc] ;  /* 0x00000c0604177981 */ /* 0x000f68000c1e1900 */
[----:B------:R-:W5:Y:S01]  /*05f0*/  LDG.E R8, desc[UR6][R8.64] ;  /* 0x0000000608087981 */ /* 0x000f62000c1e1900 */
[----:B------:R-:W-:Y:S01]  /*0600*/  IADD3 R19, PT, PT, R19, 0x4, RZ ;  /* 0x0000000413137810 */ /* 0x000fe20007ffe0ff */
[----:B--2---:R-:W-:-:S04]  /*0610*/  FFMA R15, R15, R10, R26 ;  /* 0x0000000a0f0f7223 */ /* 0x004fc8000000001a */
[----:B---3--:R-:W-:-:S04]  /*0620*/  FFMA R14, R14, R12, R15 ;  /* 0x0000000c0e0e7223 */ /* 0x008fc8000000000f */
[----:B----4-:R-:W-:-:S04]  /*0630*/  FFMA R14, R21, R20, R14 ;  /* 0x00000014150e7223 */ /* 0x010fc8000000000e */
[----:B-----5:R-:W-:-:S07]  /*0640*/  FFMA R26, R23, R8, R14 ;  /* 0x00000008171a7223 */ /* 0x020fce000000000e */
.L_x_3:
[----:B------:R-:W-:Y:S05]  /*0650*/  @!P1 BRA `(.L_x_0) ;  /* 0x0000000000689947 */ /* 0x000fea0003800000 */
[----:B------:R-:W0:Y:S01]  /*0660*/  LDC.64 R10, c[0x0][0x388] ;  /* 0x0000e200ff0a7b82 */ /* 0x000e220000000a00 */
[----:B------:R-:W-:Y:S02]  /*0670*/  ISETP.NE.AND P0, PT, R2, 0x1, PT ;  /* 0x000000010200780c */ /* 0x000fe40003f05270 */
[----:B------:R-:W-:-:S04]  /*0680*/  LOP3.LUT R17, R17, 0x1, RZ, 0xc0, !PT ;  /* 0x0000000111117812 */ /* 0x000fc800078ec0ff */
[----:B------:R-:W-:Y:S01]  /*0690*/  ISETP.NE.U32.AND P1, PT, R17, 0x1, PT ;  /* 0x000000011100780c */ /* 0x000fe20003f25070 */
[----:B------:R-:W1:Y:S06]  /*06a0*/  LDC.64 R8, c[0x0][0x380] ;  /* 0x0000e000ff087b82 */ /* 0x000e6c0000000a00 */
[C---:B------:R-:W-:Y:S01]  /*06b0*/  @P0 IMAD R15, R19.reuse, R3, R16 ;  /* 0x00000003130f0224 */ /* 0x040fe200078e0210 */
[----:B------:R-:W-:Y:S01]  /*06c0*/  @P0 IADD3 R13, PT, PT, R18, R19, RZ ;  /* 0x00000013120d0210 */ /* 0x000fe20007ffe0ff */
[----:B------:R-:W2:Y:S01]  /*06d0*/  LDC.64 R6, c[0x0][0x380] ;  /* 0x0000e000ff067b82 */ /* 0x000ea20000000a00 */
[----:B------:R-:W-:-:S07]  /*06e0*/  @P0 IADD3 R19, PT, PT, R19, 0x2, RZ ;  /* 0x0000000213130810 */ /* 0x000fce0007ffe0ff */
[----:B------:R-:W3:Y:S01]  /*06f0*/  LDC.64 R4, c[0x0][0x388] ;  /* 0x0000e200ff047b82 */ /* 0x000ee20000000a00 */
[----:B0-----:R-:W-:Y:S01]  /*0700*/  @P0 IMAD.WIDE R10, R15, 0x4, R10 ;  /* 0x000000040f0a0825 */ /* 0x001fe200078e020a */
[----:B------:R-:W-:-:S03]  /*0710*/  @!P1 IADD3 R15, PT, PT, R18, R19, RZ ;  /* 0x00000013120f9210 */ /* 0x000fc60007ffe0ff */
[----:B------:R-:W-:Y:S01]  /*0720*/  @!P1 IMAD R19, R19, R3, R16 ;  /* 0x0000000313139224 */ /* 0x000fe200078e0210 */
[----:B------:R-:W4:Y:S01]  /*0730*/  @P0 LDG.E R2, desc[UR6][R10.64] ;  /* 0x000000060a020981 */ /* 0x000f22000c1e1900 */
[----:B-1----:R-:W-:-:S04]  /*0740*/  @P0 IMAD.WIDE R8, R13, 0x4, R8 ;  /* 0x000000040d080825 */ /* 0x002fc800078e0208 */
[----:B------:R-:W-:Y:S01]  /*0750*/  @P0 IMAD.WIDE R12, R3, 0x4, R10 ;  /* 0x00000004030c0825 */ /* 0x000fe200078e020a */
[----:B------:R-:W4:Y:S03]  /*0760*/  @P0 LDG.E R17, desc[UR6][R8.64] ;  /* 0x0000000608110981 */ /* 0x000f26000c1e1900 */
[----:B--2---:R-:W-:Y:S01]  /*0770*/  @!P1 IMAD.WIDE R6, R15, 0x4, R6 ;  /* 0x000000040f069825 */ /* 0x004fe200078e0206 */
[----:B------:R-:W2:Y:S04]  /*0780*/  @P0 LDG.E R21, desc[UR6][R8.64+0x4] ;  /* 0x0000040608150981 */ /* 0x000ea8000c1e1900 */
[----:B------:R-:W2:Y:S01]  /*0790*/  @P0 LDG.E R12, desc[UR6][R12.64] ;  /* 0x000000060c0c0981 */ /* 0x000ea2000c1e1900 */
[----:B---3--:R-:W-:-:S03]  /*07a0*/  @!P1 IMAD.WIDE R4, R19, 0x4, R4 ;  /* 0x0000000413049825 */ /* 0x008fc600078e0204 */
[----:B------:R-:W3:Y:S04]  /*07b0*/  @!P1 LDG.E R7, desc[UR6][R6.64] ;  /* 0x0000000606079981 */ /* 0x000ee8000c1e1900 */
[----:B------:R-:W3:Y:S01]  /*07c0*/  @!P1 LDG.E R4, desc[UR6][R4.64] ;  /* 0x0000000604049981 */ /* 0x000ee2000c1e1900 */
[----:B----4-:R-:W-:-:S04]  /*07d0*/  @P0 FFMA R2, R17, R2, R26 ;  /* 0x0000000211020223 */ /* 0x010fc8000000001a */
[----:B--2---:R-:W-:-:S04]  /*07e0*/  @P0 FFMA R26, R21, R12, R2 ;  /* 0x0000000c151a0223 */ /* 0x004fc80000000002 */
[----:B---3--:R-:W-:-:S07]  /*07f0*/  @!P1 FFMA R26, R7, R4, R26 ;  /* 0x00000004071a9223 */ /* 0x008fce000000001a */
.L_x_0:
[----:B------:R-:W0:Y:S01]  /*0800*/  LDC.64 R4, c[0x0][0x390] ;  /* 0x0000e400ff047b82 */ /* 0x000e220000000a00 */
[----:B------:R-:W-:-:S04]  /*0810*/  IMAD R3, R0, R3, R16 ;  /* 0x0000000300037224 */ /* 0x000fc800078e0210 */
[----:B0-----:R-:W-:-:S05]  /*0820*/  IMAD.WIDE R2, R3, 0x4, R4 ;  /* 0x0000000403027825 */ /* 0x001fca00078e0204 */
[----:B------:R-:W-:Y:S01]  /*0830*/  STG.E desc[UR6][R2.64], R26 ;  /* 0x0000001a02007986 */ /* 0x000fe2000c101906 */
[----:B------:R-:W-:Y:S05]  /*0840*/  EXIT ;  /* 0x000000000000794d */ /* 0x000fea0003800000 */
.L_x_4:
[----:B------:R-:W-:-:S00]  /*0850*/  BRA `(.L_x_4) ;  /* 0xfffffffc00fc7947 */ /* 0x000fc0000383ffff */
[----:B------:R-:W-:-:S00]  /*0860*/  NOP ;  /* 0x0000000000007918 */ /* 0x000fc00000000000 */
        /* <DEDUP_REMOVED lines=9> */
.L_x_5:


//--------------------- .nv.shared.reserved.0     --------------------------
	.section	.nv.shared.reserved.0,"aw",@nobits
	.weak		__nv_reservedSMEM_offset_0_alias
	.size		__nv_reservedSMEM_offset_0_alias, 0, 64
	.other		__nv_reservedSMEM_offset_0_alias,@"STO_CUDA_RESERVED_SHARED STV_DEFAULT"
__nv_reservedSMEM_offset_0_alias:
	.zero		0
	.zero		64


//--------------------- .nv.constant0._Z8d_matmulPfS_S_iii --------------------------
	.section	.nv.constant0._Z8d_matmulPfS_S_iii,"a",@progbits
	.sectionflags	@""
	.align	4
.nv.constant0._Z8d_matmulPfS_S_iii:
	.zero		932


//--------------------- SYMBOLS --------------------------

	.type		.nv.reservedSmem.offset0,@object
	.size		.nv.reservedSmem.offset0,0x4
